//
// Generated by NVIDIA NVVM Compiler
//
// Compiler Build ID: CL-36424714
// Cuda compilation tools, release 13.0, V13.0.88
// Based on NVVM 20.0.0
//

.version 9.0
.target sm_100
.address_size 64

	// .globl	_Z7multmatPfS_S_i

.visible .entry _Z7multmatPfS_S_i(
	.param .u64 .ptr .align 1 _Z7multmatPfS_S_i_param_0,
	.param .u64 .ptr .align 1 _Z7multmatPfS_S_i_param_1,
	.param .u64 .ptr .align 1 _Z7multmatPfS_S_i_param_2,
	.param .u32 _Z7multmatPfS_S_i_param_3
)
{
	.reg .pred 	%p<10>;
	.reg .b32 	%r<81>;
	.reg .b32 	%f<67>;
	.reg .b64 	%rd<48>;

	ld.param.u64 	%rd4, [_Z7multmatPfS_S_i_param_0];
	ld.param.u64 	%rd5, [_Z7multmatPfS_S_i_param_1];
	ld.param.u64 	%rd6, [_Z7multmatPfS_S_i_param_2];
	ld.param.u32 	%r44, [_Z7multmatPfS_S_i_param_3];
	cvta.to.global.u64 	%rd1, %rd6;
	cvta.to.global.u64 	%rd2, %rd5;
	mov.u32 	%r45, %ctaid.x;
	mov.u32 	%r46, %ntid.x;
	mov.u32 	%r47, %tid.x;
	mad.lo.s32 	%r1, %r45, %r46, %r47;
	mov.u32 	%r48, %ctaid.y;
	mov.u32 	%r49, %ntid.y;
	mul.lo.s32 	%r2, %r48, %r49;
	mov.u32 	%r3, %tid.y;
	add.s32 	%r50, %r2, %r3;
	max.s32 	%r51, %r1, %r50;
	setp.ge.s32 	%p1, %r51, %r44;
	@%p1 bra 	$L__BB0_13;
	mul.lo.s32 	%r5, %r44, %r1;
	and.b32  	%r6, %r44, 7;
	setp.lt.u32 	%p2, %r44, 8;
	mov.f32 	%f66, 0f00000000;
	mov.b32 	%r79, 0;
	@%p2 bra 	$L__BB0_4;
	and.b32  	%r79, %r44, 2147483640;
	neg.s32 	%r77, %r79;
	add.s32 	%r53, %r3, %r44;
	add.s32 	%r76, %r53, %r2;
	shl.b32 	%r10, %r44, 3;
	shl.b32 	%r54, %r44, 1;
	add.s32 	%r75, %r50, %r54;
	mad.lo.s32 	%r74, %r44, 3, %r50;
	shl.b32 	%r55, %r44, 2;
	add.s32 	%r73, %r50, %r55;
	mad.lo.s32 	%r72, %r44, 5, %r50;
	mad.lo.s32 	%r71, %r44, 6, %r50;
	mad.lo.s32 	%r70, %r44, 7, %r50;
	add.s64 	%rd3, %rd2, 16;
	mov.f32 	%f66, 0f00000000;
	mov.u32 	%r68, %r5;
	mov.u32 	%r69, %r50;
$L__BB0_3:
	.pragma "nounroll";
	mul.wide.s32 	%rd7, %r68, 4;
	add.s64 	%rd8, %rd3, %rd7;
	ld.global.f32 	%f16, [%rd8+-16];
	mul.wide.u32 	%rd9, %r69, 4;
	add.s64 	%rd10, %rd1, %rd9;
	ld.global.f32 	%f17, [%rd10];
	fma.rn.f32 	%f18, %f16, %f17, %f66;
	ld.global.f32 	%f19, [%rd8+-12];
	mul.wide.u32 	%rd11, %r76, 4;
	add.s64 	%rd12, %rd1, %rd11;
	ld.global.f32 	%f20, [%rd12];
	fma.rn.f32 	%f21, %f19, %f20, %f18;
	ld.global.f32 	%f22, [%rd8+-8];
	mul.wide.u32 	%rd13, %r75, 4;
	add.s64 	%rd14, %rd1, %rd13;
	ld.global.f32 	%f23, [%rd14];
	fma.rn.f32 	%f24, %f22, %f23, %f21;
	ld.global.f32 	%f25, [%rd8+-4];
	mul.wide.u32 	%rd15, %r74, 4;
	add.s64 	%rd16, %rd1, %rd15;
	ld.global.f32 	%f26, [%rd16];
	fma.rn.f32 	%f27, %f25, %f26, %f24;
	ld.global.f32 	%f28, [%rd8];
	mul.wide.u32 	%rd17, %r73, 4;
	add.s64 	%rd18, %rd1, %rd17;
	ld.global.f32 	%f29, [%rd18];
	fma.rn.f32 	%f30, %f28, %f29, %f27;
	ld.global.f32 	%f31, [%rd8+4];
	mul.wide.u32 	%rd19, %r72, 4;
	add.s64 	%rd20, %rd1, %rd19;
	ld.global.f32 	%f32, [%rd20];
	fma.rn.f32 	%f33, %f31, %f32, %f30;
	ld.global.f32 	%f34, [%rd8+8];
	mul.wide.u32 	%rd21, %r71, 4;
	add.s64 	%rd22, %rd1, %rd21;
	ld.global.f32 	%f35, [%rd22];
	fma.rn.f32 	%f36, %f34, %f35, %f33;
	ld.global.f32 	%f37, [%rd8+12];
	mul.wide.u32 	%rd23, %r70, 4;
	add.s64 	%rd24, %rd1, %rd23;
	ld.global.f32 	%f38, [%rd24];
	fma.rn.f32 	%f66, %f37, %f38, %f36;
	add.s32 	%r77, %r77, 8;
	add.s32 	%r76, %r76, %r10;
	add.s32 	%r75, %r75, %r10;
	add.s32 	%r74, %r74, %r10;
	add.s32 	%r73, %r73, %r10;
	add.s32 	%r72, %r72, %r10;
	add.s32 	%r71, %r71, %r10;
	add.s32 	%r70, %r70, %r10;
	add.s32 	%r69, %r69, %r10;
	add.s32 	%r68, %r68, 8;
	setp.ne.s32 	%p3, %r77, 0;
	@%p3 bra 	$L__BB0_3;
$L__BB0_4:
	setp.eq.s32 	%p4, %r6, 0;
	@%p4 bra 	$L__BB0_12;
	and.b32  	%r38, %r44, 3;
	setp.lt.u32 	%p5, %r6, 4;
	@%p5 bra 	$L__BB0_7;
	add.s32 	%r56, %r79, %r5;
	mul.wide.s32 	%rd25, %r56, 4;
	add.s64 	%rd26, %rd2, %rd25;
	ld.global.f32 	%f40, [%rd26];
	mad.lo.s32 	%r57, %r79, %r44, %r50;
	mul.wide.u32 	%rd27, %r57, 4;
	add.s64 	%rd28, %rd1, %rd27;
	ld.global.f32 	%f41, [%rd28];
	fma.rn.f32 	%f42, %f40, %f41, %f66;
	ld.global.f32 	%f43, [%rd26+4];
	add.s32 	%r58, %r57, %r44;
	mul.wide.u32 	%rd29, %r58, 4;
	add.s64 	%rd30, %rd1, %rd29;
	ld.global.f32 	%f44, [%rd30];
	fma.rn.f32 	%f45, %f43, %f44, %f42;
	ld.global.f32 	%f46, [%rd26+8];
	add.s32 	%r59, %r58, %r44;
	mul.wide.u32 	%rd31, %r59, 4;
	add.s64 	%rd32, %rd1, %rd31;
	ld.global.f32 	%f47, [%rd32];
	fma.rn.f32 	%f48, %f46, %f47, %f45;
	ld.global.f32 	%f49, [%rd26+12];
	add.s32 	%r60, %r59, %r44;
	mul.wide.u32 	%rd33, %r60, 4;
	add.s64 	%rd34, %rd1, %rd33;
	ld.global.f32 	%f50, [%rd34];
	fma.rn.f32 	%f66, %f49, %f50, %f48;
	add.s32 	%r79, %r79, 4;
$L__BB0_7:
	setp.eq.s32 	%p6, %r38, 0;
	@%p6 bra 	$L__BB0_12;
	setp.eq.s32 	%p7, %r38, 1;
	@%p7 bra 	$L__BB0_10;
	add.s32 	%r61, %r79, %r5;
	mul.wide.s32 	%rd35, %r61, 4;
	add.s64 	%rd36, %rd2, %rd35;
	ld.global.f32 	%f52, [%rd36];
	mad.lo.s32 	%r62, %r79, %r44, %r50;
	mul.wide.u32 	%rd37, %r62, 4;
	add.s64 	%rd38, %rd1, %rd37;
	ld.global.f32 	%f53, [%rd38];
	fma.rn.f32 	%f54, %f52, %f53, %f66;
	ld.global.f32 	%f55, [%rd36+4];
	add.s32 	%r63, %r62, %r44;
	mul.wide.u32 	%rd39, %r63, 4;
	add.s64 	%rd40, %rd1, %rd39;
	ld.global.f32 	%f56, [%rd40];
	fma.rn.f32 	%f66, %f55, %f56, %f54;
	add.s32 	%r79, %r79, 2;
$L__BB0_10:
	and.b32  	%r64, %r44, 1;
	setp.eq.b32 	%p8, %r64, 1;
	not.pred 	%p9, %p8;
	@%p9 bra 	$L__BB0_12;
	add.s32 	%r65, %r79, %r5;
	mul.wide.s32 	%rd41, %r65, 4;
	add.s64 	%rd42, %rd2, %rd41;
	ld.global.f32 	%f57, [%rd42];
	mad.lo.s32 	%r66, %r79, %r44, %r50;
	mul.wide.u32 	%rd43, %r66, 4;
	add.s64 	%rd44, %rd1, %rd43;
	ld.global.f32 	%f58, [%rd44];
	fma.rn.f32 	%f66, %f57, %f58, %f66;
$L__BB0_12:
	add.s32 	%r67, %r5, %r50;
	cvta.to.global.u64 	%rd45, %rd4;
	mul.wide.s32 	%rd46, %r67, 4;
	add.s64 	%rd47, %rd45, %rd46;
	st.global.f32 	[%rd47], %f66;
$L__BB0_13:
	ret;

}


// ===== COMPILED SASS (sm_100) =====

	.target	sm_100

	.elftype	@"ET_EXEC"


//--------------------- .note.nv.tkinfo           --------------------------
	.section	.note.nv.tkinfo,"",@"SHT_NOTE"
	.sectionflags	@"SHF_NOTE_NV_TKINFO"
	.tkinfo
        /*0018*/ 	.word	0x00000002
        /*0030*/ 	.string	""
        /*0030*/ 	.string	"ptxas"
        /*0030*/ 	.string	"Cuda compilation tools, release 13.0, V13.0.88"
        /*0030*/ 	.string	"Build cuda_13.0.r13.0/compiler.36424714_0"
        /*0030*/ 	.string	"-arch sm_100 -m 64 "



//--------------------- .note.nv.cuinfo           --------------------------
	.section	.note.nv.cuinfo,"",@"SHT_NOTE"
	.sectionflags	@"SHF_NOTE_NV_CUINFO"
        /*0018*/ 	.short	0x0002
        /*001a*/ 	.short	0x0064
        /*001c*/ 	.short	0x0082
	.zero		2


//--------------------- .nv.info                  --------------------------
	.section	.nv.info,"",@"SHT_CUDA_INFO"
	.align	4


	//----- nvinfo : EIATTR_REGCOUNT
	.align		4
        /*0000*/ 	.byte	0x04, 0x2f
        /*0002*/ 	.short	(.L_1 - .L_0)
	.align		4
.L_0:
        /*0004*/ 	.word	index@(_Z7multmatPfS_S_i)
        /*0008*/ 	.word	0x00000020


	//----- nvinfo : EIATTR_FRAME_SIZE
	.align		4
.L_1:
        /*000c*/ 	.byte	0x04, 0x11
        /*000e*/ 	.short	(.L_3 - .L_2)
	.align		4
.L_2:
        /*0010*/ 	.word	index@(_Z7multmatPfS_S_i)
        /*0014*/ 	.word	0x00000000


	//----- nvinfo : EIATTR_MIN_STACK_SIZE
	.align		4
.L_3:
        /*0018*/ 	.byte	0x04, 0x12
        /*001a*/ 	.short	(.L_5 - .L_4)
	.align		4
.L_4:
        /*001c*/ 	.word	index@(_Z7multmatPfS_S_i)
        /*0020*/ 	.word	0x00000000
.L_5:


//--------------------- .nv.compat                --------------------------
	.section	.nv.compat,"",@"SHT_CUDA_COMPAT_INFO"
	.align	4
        /*0000*/ 	.byte	0x02, 0x09, 0x00, 0x00, 0x02, 0x02, 0x01, 0x00, 0x02, 0x05, 0x05, 0x00, 0x03, 0x07, 0x01, 0x01
        /*0010*/ 	.byte	0x02, 0x03, 0x00, 0x00, 0x02, 0x06, 0x01, 0x00, 0x04, 0x0b, 0x08, 0x00, 0x09, 0x00, 0x00, 0x00
        /*0020*/ 	.byte	0x00, 0x00, 0x00, 0x00


//--------------------- .nv.info._Z7multmatPfS_S_i --------------------------
	.section	.nv.info._Z7multmatPfS_S_i,"",@"SHT_CUDA_INFO"
	.sectionflags	@""
	.align	4


	//----- nvinfo : EIATTR_CUDA_API_VERSION
	.align		4
        /*0000*/ 	.byte	0x04, 0x37
        /*0002*/ 	.short	(.L_7 - .L_6)
.L_6:
        /*0004*/ 	.word	0x00000082


	//----- nvinfo : EIATTR_KPARAM_INFO
	.align		4
.L_7:
        /*0008*/ 	.byte	0x04, 0x17
        /*000a*/ 	.short	(.L_9 - .L_8)
.L_8:
        /*000c*/ 	.word	0x00000000
        /*0010*/ 	.short	0x0003
        /*0012*/ 	.short	0x0018
        /*0014*/ 	.byte	0x00, 0xf0, 0x11, 0x00


	//----- nvinfo : EIATTR_KPARAM_INFO
	.align		4
.L_9:
        /*0018*/ 	.byte	0x04, 0x17
        /*001a*/ 	.short	(.L_11 - .L_10)
.L_10:
        /*001c*/ 	.word	0x00000000
        /*0020*/ 	.short	0x0002
        /*0022*/ 	.short	0x0010
        /*0024*/ 	.byte	0x00, 0xf5, 0x21, 0x00


	//----- nvinfo : EIATTR_KPARAM_INFO
	.align		4
.L_11:
        /*0028*/ 	.byte	0x04, 0x17
        /*002a*/ 	.short	(.L_13 - .L_12)
.L_12:
        /*002c*/ 	.word	0x00000000
        /*0030*/ 	.short	0x0001
        /*0032*/ 	.short	0x0008
        /*0034*/ 	.byte	0x00, 0xf5, 0x21, 0x00


	//----- nvinfo : EIATTR_KPARAM_INFO
	.align		4
.L_13:
        /*0038*/ 	.byte	0x04, 0x17
        /*003a*/ 	.short	(.L_15 - .L_14)
.L_14:
        /*003c*/ 	.word	0x00000000
        /*0040*/ 	.short	0x0000
        /*0042*/ 	.short	0x0000
        /*0044*/ 	.byte	0x00, 0xf5, 0x21, 0x00


	//----- nvinfo : EIATTR_SPARSE_MMA_MASK
	.align		4
.L_15:
        /*0048*/ 	.byte	0x03, 0x50
        /*004a*/ 	.short	0x0000


	//----- nvinfo : EIATTR_MAXREG_COUNT
	.align		4
        /*004c*/ 	.byte	0x03, 0x1b
        /*004e*/ 	.short	0x00ff


	//----- nvinfo : EIATTR_MERCURY_ISA_VERSION
	.align		4
        /*0050*/ 	.byte	0x03, 0x5f
        /*0052*/ 	.short	0x0101


	//----- nvinfo : EIATTR_VRC_CTA_INIT_COUNT
	.align		4
        /*0054*/ 	.byte	0x02, 0x4a
	.zero		1
	.zero		1


	//----- nvinfo : EIATTR_EXIT_INSTR_OFFSETS
	.align		4
        /*0058*/ 	.byte	0x04, 0x1c
        /*005a*/ 	.short	(.L_17 - .L_16)


	//   ....[0]....
.L_16:
        /*005c*/ 	.word	0x000000d0


	//   ....[1]....
        /*0060*/ 	.word	0x00000930


	//----- nvinfo : EIATTR_CBANK_PARAM_SIZE
	.align		4
.L_17:
        /*0064*/ 	.byte	0x03, 0x19
        /*0066*/ 	.short	0x001c


	//----- nvinfo : EIATTR_PARAM_CBANK
	.align		4
        /*0068*/ 	.byte	0x04, 0x0a
        /*006a*/ 	.short	(.L_19 - .L_18)
	.align		4
.L_18:
        /*006c*/ 	.word	index@(.nv.constant0._Z7multmatPfS_S_i)
        /*0070*/ 	.short	0x0380
        /*0072*/ 	.short	0x001c


	//----- nvinfo : EIATTR_SW_WAR
	.align		4
.L_19:
        /*0074*/ 	.byte	0x04, 0x36
        /*0076*/ 	.short	(.L_21 - .L_20)
.L_20:
        /*0078*/ 	.word	0x00000008
.L_21:


//--------------------- .nv.callgraph             --------------------------
	.section	.nv.callgraph,"",@"SHT_CUDA_CALLGRAPH"
	.align	4
	.sectionentsize	8
	.align		4
        /*0000*/ 	.word	0x00000000
	.align		4
        /*0004*/ 	.word	0xffffffff
	.align		4
        /*0008*/ 	.word	0x00000000
	.align		4
        /*000c*/ 	.word	0xfffffffe
	.align		4
        /*0010*/ 	.word	0x00000000
	.align		4
        /*0014*/ 	.word	0xfffffffd
	.align		4
        /*0018*/ 	.word	0x00000000
	.align		4
        /*001c*/ 	.word	0xfffffffc


//--------------------- .text._Z7multmatPfS_S_i   --------------------------
	.section	.text._Z7multmatPfS_S_i,"ax",@progbits
	.align	128
        .global         _Z7multmatPfS_S_i
        .type           _Z7multmatPfS_S_i,@function
        .size           _Z7multmatPfS_S_i,(.L_x_5 - _Z7multmatPfS_S_i)
        .other          _Z7multmatPfS_S_i,@"STO_CUDA_ENTRY STV_DEFAULT"
_Z7multmatPfS_S_i:
.text._Z7multmatPfS_S_i:
[----:B------:R-:W-:Y:S01]  /*0000*/  LDC R1, c[0x0][0x37c] ;  /* 0x0000df00ff017b82 */ /* 0x000fe20000000800 */
[----:B------:R-:W0:Y:S07]  /*0010*/  S2R R3, SR_TID.X ;  /* 0x0000000000037919 */ /* 0x000e2e0000002100 */
[----:B------:R-:W1:Y:S01]  /*0020*/  S2UR UR4, SR_CTAID.Y ;  /* 0x00000000000479c3 */ /* 0x000e620000002600 */
[----:B------:R-:W2:Y:S07]  /*0030*/  S2R R9, SR_TID.Y ;  /* 0x0000000000097919 */ /* 0x000eae0000002200 */
[----:B------:R-:W0:Y:S08]  /*0040*/  S2UR UR6, SR_CTAID.X ;  /* 0x00000000000679c3 */ /* 0x000e300000002500 */
[----:B------:R-:W0:Y:S01]  /*0050*/  LDC R4, c[0x0][0x360] ;  /* 0x0000d800ff047b82 */ /* 0x000e220000000800 */
[----:B------:R-:W1:Y:S07]  /*0060*/  LDCU UR5, c[0x0][0x364] ;  /* 0x00006c80ff0577ac */ /* 0x000e6e0008000800 */
[----:B------:R-:W3:Y:S01]  /*0070*/  LDC R0, c[0x0][0x398] ;  /* 0x0000e600ff007b82 */ /* 0x000ee20000000800 */
[----:B-1----:R-:W-:Y:S01]  /*0080*/  UIMAD UR4, UR4, UR5, URZ ;  /* 0x00000005040472a4 */ /* 0x002fe2000f8e02ff */
[----:B0-----:R-:W-:-:S05]  /*0090*/  IMAD R4, R4, UR6, R3 ;  /* 0x0000000604047c24 */ /* 0x001fca000f8e0203 */
[----:B--2---:R-:W-:-:S04]  /*00a0*/  IADD3 R3, PT, PT, R9, UR4, RZ ;  /* 0x0000000409037c10 */ /* 0x004fc8000fffe0ff */
[----:B------:R-:W-:-:S04]  /*00b0*/  VIMNMX R5, PT, PT, R4, R3, !PT ;  /* 0x0000000304057248 */ /* 0x000fc80007fe0100 */
[----:B---3--:R-:W-:-:S13]  /*00c0*/  ISETP.GE.AND P0, PT, R5, R0, PT ;  /* 0x000000000500720c */ /* 0x008fda0003f06270 */
[----:B------:R-:W-:Y:S05]  /*00d0*/  @P0 EXIT ;  /* 0x000000000000094d */ /* 0x000fea0003800000 */
[C---:B------:R-:W-:Y:S01]  /*00e0*/  ISETP.GE.U32.AND P1, PT, R0.reuse, 0x8, PT ;  /* 0x000000080000780c */ /* 0x040fe20003f26070 */
[----:B------:R-:W0:Y:S01]  /*00f0*/  LDCU.64 UR8, c[0x0][0x358] ;  /* 0x00006b00ff0877ac */ /* 0x000e220008000a00 */
[----:B------:R-:W-:Y:S01]  /*0100*/  LOP3.LUT R2, R0, 0x7, RZ, 0xc0, !PT ;  /* 0x0000000700027812 */ /* 0x000fe200078ec0ff */
[----:B------:R-:W-:Y:S02]  /*0110*/  HFMA2 R10, -RZ, RZ, 0, 0 ;  /* 0x00000000ff0a7431 */ /* 0x000fe400000001ff */
[----:B------:R-:W-:Y:S01]  /*0120*/  IMAD R4, R4, R0, RZ ;  /* 0x0000000004047224 */ /* 0x000fe200078e02ff */
[----:B------:R-:W-:Y:S02]  /*0130*/  MOV R7, RZ ;  /* 0x000000ff00077202 */ /* 0x000fe40000000f00 */
[----:B------:R-:W-:-:S05]  /*0140*/  ISETP.NE.AND P0, PT, R2, RZ, PT ;  /* 0x000000ff0200720c */ /* 0x000fca0003f05270 */
[----:B------:R-:W-:Y:S08]  /*0150*/  @!P1 BRA `(.L_x_0) ;  /* 0x0000000000fc9947 */ /* 0x000ff00003800000 */
[----:B------:R-:W1:Y:S01]  /*0160*/  LDCU.64 UR6, c[0x0][0x388] ;  /* 0x00007100ff0677ac */ /* 0x000e620008000a00 */
[C---:B------:R-:W-:Y:S01]  /*0170*/  LOP3.LUT R7, R0.reuse, 0x7ffffff8, RZ, 0xc0, !PT ;  /* 0x7ffffff800077812 */ /* 0x040fe200078ec0ff */
[C-C-:B------:R-:W-:Y:S01]  /*0180*/  IMAD R11, R0.reuse, 0x3, R3.reuse ;  /* 0x00000003000b7824 */ /* 0x140fe200078e0203 */
[CC--:B------:R-:W-:Y:S01]  /*0190*/  LEA R5, R0.reuse, R3.reuse, 0x1 ;  /* 0x0000000300057211 */ /* 0x0c0fe200078e08ff */
[C-C-:B------:R-:W-:Y:S01]  /*01a0*/  IMAD R15, R0.reuse, 0x5, R3.reuse ;  /* 0x00000005000f7824 */ /* 0x140fe200078e0203 */
[CC--:B------:R-:W-:Y:S01]  /*01b0*/  LEA R13, R0.reuse, R3.reuse, 0x2 ;  /* 0x00000003000d7211 */ /* 0x0c0fe200078e10ff */
[C-C-:B------:R-:W-:Y:S01]  /*01c0*/  IMAD R17, R0.reuse, 0x6, R3.reuse ;  /* 0x0000000600117824 */ /* 0x140fe200078e0203 */
[----:B------:R-:W-:Y:S01]  /*01d0*/  MOV R10, RZ ;  /* 0x000000ff000a7202 */ /* 0x000fe20000000f00 */
[----:B------:R-:W-:Y:S01]  /*01e0*/  IMAD R25, R0, 0x7, R3 ;  /* 0x0000000700197824 */ /* 0x000fe200078e0203 */
[----:B------:R-:W-:Y:S02]  /*01f0*/  MOV R8, R4 ;  /* 0x0000000400087202 */ /* 0x000fe40000000f00 */
[----:B------:R-:W-:-:S02]  /*0200*/  MOV R29, R3 ;  /* 0x00000003001d7202 */ /* 0x000fc40000000f00 */
[----:B------:R-:W-:Y:S02]  /*0210*/  IADD3 R6, PT, PT, -R7, RZ, RZ ;  /* 0x000000ff07067210 */ /* 0x000fe40007ffe1ff */
[----:B------:R-:W-:Y:S01]  /*0220*/  IADD3 R9, PT, PT, R0, UR4, R9 ;  /* 0x0000000400097c10 */ /* 0x000fe2000fffe009 */
[----:B-1----:R-:W-:-:S04]  /*0230*/  UIADD3 UR5, UP0, UPT, UR6, 0x10, URZ ;  /* 0x0000001006057890 */ /* 0x002fc8000ff1e0ff */
[----:B------:R-:W-:-:S12]  /*0240*/  UIADD3.X UR4, UPT, UPT, URZ, UR7, URZ, UP0, !UPT ;  /* 0x00000007ff047290 */ /* 0x000fd800087fe4ff */
.L_x_1:
[----:B------:R-:W1:Y:S01]  /*0250*/  LDC.64 R18, c[0x0][0x390] ;  /* 0x0000e400ff127b82 */ /* 0x000e620000000a00 */
[----:B------:R-:W-:Y:S02]  /*0260*/  MOV R20, UR5 ;  /* 0x0000000500147c02 */ /* 0x000fe40008000f00 */
[----:B------:R-:W-:-:S03]  /*0270*/  MOV R21, UR4 ;  /* 0x0000000400157c02 */ /* 0x000fc60008000f00 */
[----:B------:R-:W-:-:S05]  /*0280*/  IMAD.WIDE R20, R8, 0x4, R20 ;  /* 0x0000000408147825 */ /* 0x000fca00078e0214 */
[----:B0-----:R-:W2:Y:S04]  /*0290*/  LDG.E R12, desc[UR8][R20.64+-0x10] ;  /* 0xfffff008140c7981 */ /* 0x001ea8000c1e1900 */
[----:B------:R-:W3:Y:S04]  /*02a0*/  LDG.E R14, desc[UR8][R20.64+-0xc] ;  /* 0xfffff408140e7981 */ /* 0x000ee8000c1e1900 */
[----:B------:R-:W4:Y:S01]  /*02b0*/  LDG.E R28, desc[UR8][R20.64+-0x8] ;  /* 0xfffff808141c7981 */ /* 0x000f22000c1e1900 */
[----:B-1----:R-:W-:-:S03]  /*02c0*/  IMAD.WIDE.U32 R22, R29, 0x4, R18 ;  /* 0x000000041d167825 */ /* 0x002fc600078e0012 */
[----:B------:R-:W5:Y:S04]  /*02d0*/  LDG.E R16, desc[UR8][R20.64+-0x4] ;  /* 0xfffffc0814107981 */ /* 0x000f68000c1e1900 */
[----:B------:R-:W2:Y:S01]  /*02e0*/  LDG.E R23, desc[UR8][R22.64] ;  /* 0x0000000816177981 */ /* 0x000ea2000c1e1900 */
[----:B------:R-:W-:-:S04]  /*02f0*/  IMAD.WIDE.U32 R26, R9, 0x4, R18 ;  /* 0x00000004091a7825 */ /* 0x000fc800078e0012 */
[----:B--2---:R-:W-:Y:S01]  /*0300*/  FFMA R10, R12, R23, R10 ;  /* 0x000000170c0a7223 */ /* 0x004fe2000000000a */
[--C-:B------:R-:W-:Y:S01]  /*0310*/  IMAD.WIDE.U32 R22, R5, 0x4, R18.reuse ;  /* 0x0000000405167825 */ /* 0x100fe200078e0012 */
[----:B------:R0:W3:Y:S05]  /*0320*/  LDG.E R12, desc[UR8][R26.64] ;  /* 0x000000081a0c7981 */ /* 0x0000ea000c1e1900 */
[----:B------:R-:W4:Y:S01]  /*0330*/  LDG.E R23, desc[UR8][R22.64] ;  /* 0x0000000816177981 */ /* 0x000f22000c1e1900 */
[----:B0-----:R-:W-:-:S05]  /*0340*/  IMAD.WIDE.U32 R26, R11, 0x4, R18 ;  /* 0x000000040b1a7825 */ /* 0x001fca00078e0012 */
[----:B------:R0:W5:Y:S02]  /*0350*/  LDG.E R24, desc[UR8][R26.64] ;  /* 0x000000081a187981 */ /* 0x000164000c1e1900 */
[----:B0-----:R-:W-:-:S04]  /*0360*/  IMAD.WIDE.U32 R26, R13, 0x4, R18 ;  /* 0x000000040d1a7825 */ /* 0x001fc800078e0012 */
[----:B---3--:R-:W-:Y:S02]  /*0370*/  FFMA R10, R14, R12, R10 ;  /* 0x0000000c0e0a7223 */ /* 0x008fe4000000000a */
[----:B------:R-:W2:Y:S02]  /*0380*/  LDG.E R14, desc[UR8][R20.64+0x4] ;  /* 0x00000408140e7981 */ /* 0x000ea4000c1e1900 */
[----:B----4-:R-:W-:Y:S01]  /*0390*/  FFMA R10, R28, R23, R10 ;  /* 0x000000171c0a7223 */ /* 0x010fe2000000000a */
[----:B------:R-:W-:Y:S01]  /*03a0*/  IMAD.WIDE.U32 R22, R15, 0x4, R18 ;  /* 0x000000040f167825 */ /* 0x000fe200078e0012 */
[----:B------:R-:W3:Y:S04]  /*03b0*/  LDG.E R12, desc[UR8][R20.64+0x8] ;  /* 0x00000808140c7981 */ /* 0x000ee8000c1e1900 */
[----:B------:R-:W4:Y:S01]  /*03c0*/  LDG.E R28, desc[UR8][R20.64+0xc] ;  /* 0x00000c08141c7981 */ /* 0x000f22000c1e1900 */
[----:B-----5:R-:W-:-:S03]  /*03d0*/  FFMA R10, R16, R24, R10 ;  /* 0x00000018100a7223 */ /* 0x020fc6000000000a */
[----:B------:R-:W2:Y:S04]  /*03e0*/  LDG.E R23, desc[UR8][R22.64] ;  /* 0x0000000816177981 */ /* 0x000ea8000c1e1900 */
[----:B------:R0:W5:Y:S04]  /*03f0*/  LDG.E R24, desc[UR8][R26.64] ;  /* 0x000000081a187981 */ /* 0x000168000c1e1900 */
[----:B------:R-:W5:Y:S01]  /*0400*/  LDG.E R16, desc[UR8][R20.64] ;  /* 0x0000000814107981 */ /* 0x000f62000c1e1900 */
[----:B0-----:R-:W-:-:S04]  /*0410*/  IMAD.WIDE.U32 R26, R17, 0x4, R18 ;  /* 0x00000004111a7825 */ /* 0x001fc800078e0012 */
[----:B------:R-:W-:Y:S02]  /*0420*/  IMAD.WIDE.U32 R18, R25, 0x4, R18 ;  /* 0x0000000419127825 */ /* 0x000fe400078e0012 */
[----:B------:R-:W3:Y:S04]  /*0430*/  LDG.E R27, desc[UR8][R26.64] ;  /* 0x000000081a1b7981 */ /* 0x000ee8000c1e1900 */
[----:B------:R-:W4:Y:S01]  /*0440*/  LDG.E R19, desc[UR8][R18.64] ;  /* 0x0000000812137981 */ /* 0x000f22000c1e1900 */
[----:B------:R-:W-:-:S04]  /*0450*/  IADD3 R6, PT, PT, R6, 0x8, RZ ;  /* 0x0000000806067810 */ /* 0x000fc80007ffe0ff */
[----:B------:R-:W-:Y:S02]  /*0460*/  ISETP.NE.AND P1, PT, R6, RZ, PT ;  /* 0x000000ff0600720c */ /* 0x000fe40003f25270 */
[C---:B------:R-:W-:Y:S02]  /*0470*/  LEA R9, R0.reuse, R9, 0x3 ;  /* 0x0000000900097211 */ /* 0x040fe400078e18ff */
[C---:B------:R-:W-:Y:S02]  /*0480*/  LEA R5, R0.reuse, R5, 0x3 ;  /* 0x0000000500057211 */ /* 0x040fe400078e18ff */
[C---:B------:R-:W-:Y:S02]  /*0490*/  LEA R11, R0.reuse, R11, 0x3 ;  /* 0x0000000b000b7211 */ /* 0x040fe400078e18ff */
[C---:B------:R-:W-:Y:S02]  /*04a0*/  LEA R13, R0.reuse, R13, 0x3 ;  /* 0x0000000d000d7211 */ /* 0x040fe400078e18ff */
[----:B------:R-:W-:-:S02]  /*04b0*/  LEA R15, R0, R15, 0x3 ;  /* 0x0000000f000f7211 */ /* 0x000fc400078e18ff */
[C---:B------:R-:W-:Y:S02]  /*04c0*/  LEA R17, R0.reuse, R17, 0x3 ;  /* 0x0000001100117211 */ /* 0x040fe400078e18ff */
[C---:B------:R-:W-:Y:S02]  /*04d0*/  LEA R25, R0.reuse, R25, 0x3 ;  /* 0x0000001900197211 */ /* 0x040fe400078e18ff */
[----:B------:R-:W-:Y:S02]  /*04e0*/  LEA R29, R0, R29, 0x3 ;  /* 0x0000001d001d7211 */ /* 0x000fe400078e18ff */
[----:B------:R-:W-:Y:S01]  /*04f0*/  IADD3 R8, PT, PT, R8, 0x8, RZ ;  /* 0x0000000808087810 */ /* 0x000fe20007ffe0ff */
[----:B-----5:R-:W-:-:S04]  /*0500*/  FFMA R10, R16, R24, R10 ;  /* 0x00000018100a7223 */ /* 0x020fc8000000000a */
[----:B--2---:R-:W-:-:S04]  /*0510*/  FFMA R10, R14, R23, R10 ;  /* 0x000000170e0a7223 */ /* 0x004fc8000000000a */
[----:B---3--:R-:W-:-:S04]  /*0520*/  FFMA R10, R12, R27, R10 ;  /* 0x0000001b0c0a7223 */ /* 0x008fc8000000000a */
[----:B----4-:R-:W-:Y:S01]  /*0530*/  FFMA R10, R28, R19, R10 ;  /* 0x000000131c0a7223 */ /* 0x010fe2000000000a */
[----:B------:R-:W-:Y:S06]  /*0540*/  @P1 BRA `(.L_x_1) ;  /* 0xfffffffc00401947 */ /* 0x000fec000383ffff */
.L_x_0:
[----:B------:R-:W-:Y:S05]  /*0550*/  @!P0 BRA `(.L_x_2) ;  /* 0x0000000000e48947 */ /* 0x000fea0003800000 */
[----:B------:R-:W-:Y:S02]  /*0560*/  ISETP.GE.U32.AND P0, PT, R2, 0x4, PT ;  /* 0x000000040200780c */ /* 0x000fe40003f06070 */
[----:B------:R-:W-:-:S04]  /*0570*/  LOP3.LUT R6, R0, 0x3, RZ, 0xc0, !PT ;  /* 0x0000000300067812 */ /* 0x000fc800078ec0ff */
[----:B------:R-:W-:-:S07]  /*0580*/  ISETP.NE.AND P1, PT, R6, RZ, PT ;  /* 0x000000ff0600720c */ /* 0x000fce0003f25270 */
[----:B------:R-:W-:Y:S06]  /*0590*/  @!P0 BRA `(.L_x_3) ;  /* 0x0000000000648947 */ /* 0x000fec0003800000 */
[----:B------:R-:W1:Y:S01]  /*05a0*/  LDC.64 R8, c[0x0][0x390] ;  /* 0x0000e400ff087b82 */ /* 0x000e620000000a00 */
[----:B------:R-:W-:Y:S01]  /*05b0*/  IMAD R19, R7, R0, R3 ;  /* 0x0000000007137224 */ /* 0x000fe200078e0203 */
[----:B------:R-:W-:-:S04]  /*05c0*/  IADD3 R5, PT, PT, R4, R7, RZ ;  /* 0x0000000704057210 */ /* 0x000fc80007ffe0ff */
[-C--:B------:R-:W-:Y:S02]  /*05d0*/  IADD3 R17, PT, PT, R19, R0.reuse, RZ ;  /* 0x0000000013117210 */ /* 0x080fe40007ffe0ff */
[----:B------:R-:W2:Y:S02]  /*05e0*/  LDC.64 R12, c[0x0][0x388] ;  /* 0x0000e200ff0c7b82 */ /* 0x000ea40000000a00 */
[----:B------:R-:W-:Y:S01]  /*05f0*/  IADD3 R11, PT, PT, R17, R0, RZ ;  /* 0x00000000110b7210 */ /* 0x000fe20007ffe0ff */
[----:B-1----:R-:W-:-:S04]  /*0600*/  IMAD.WIDE.U32 R18, R19, 0x4, R8 ;  /* 0x0000000413127825 */ /* 0x002fc800078e0008 */
[----:B------:R-:W-:Y:S02]  /*0610*/  IMAD.WIDE.U32 R16, R17, 0x4, R8 ;  /* 0x0000000411107825 */ /* 0x000fe400078e0008 */
[----:B0-----:R-:W3:Y:S02]  /*0620*/  LDG.E R18, desc[UR8][R18.64] ;  /* 0x0000000812127981 */ /* 0x001ee4000c1e1900 */
[----:B--2---:R-:W-:Y:S02]  /*0630*/  IMAD.WIDE R12, R5, 0x4, R12 ;  /* 0x00000004050c7825 */ /* 0x004fe400078e020c */
[----:B------:R-:W2:Y:S02]  /*0640*/  LDG.E R16, desc[UR8][R16.64] ;  /* 0x0000000810107981 */ /* 0x000ea4000c1e1900 */
[C-C-:B------:R-:W-:Y:S01]  /*0650*/  IMAD.WIDE.U32 R14, R11.reuse, 0x4, R8.reuse ;  /* 0x000000040b0e7825 */ /* 0x140fe200078e0008 */
[----:B------:R-:W-:Y:S01]  /*0660*/  IADD3 R11, PT, PT, R11, R0, RZ ;  /* 0x000000000b0b7210 */ /* 0x000fe20007ffe0ff */
[----:B------:R-:W3:Y:S04]  /*0670*/  LDG.E R5, desc[UR8][R12.64] ;  /* 0x000000080c057981 */ /* 0x000ee8000c1e1900 */
[----:B------:R-:W2:Y:S01]  /*0680*/  LDG.E R2, desc[UR8][R12.64+0x4] ;  /* 0x000004080c027981 */ /* 0x000ea2000c1e1900 */
[----:B------:R-:W-:-:S03]  /*0690*/  IMAD.WIDE.U32 R8, R11, 0x4, R8 ;  /* 0x000000040b087825 */ /* 0x000fc600078e0008 */
[----:B------:R-:W4:Y:S04]  /*06a0*/  LDG.E R14, desc[UR8][R14.64] ;  /* 0x000000080e0e7981 */ /* 0x000f28000c1e1900 */
[----:B------:R-:W4:Y:S04]  /*06b0*/  LDG.E R11, desc[UR8][R12.64+0x8] ;  /* 0x000008080c0b7981 */ /* 0x000f28000c1e1900 */
[----:B------:R-:W5:Y:S04]  /*06c0*/  LDG.E R21, desc[UR8][R12.64+0xc] ;  /* 0x00000c080c157981 */ /* 0x000f68000c1e1900 */
[----:B------:R-:W5:Y:S01]  /*06d0*/  LDG.E R8, desc[UR8][R8.64] ;  /* 0x0000000808087981 */ /* 0x000f62000c1e1900 */
[----:B------:R-:W-:Y:S01]  /*06e0*/  IADD3 R7, PT, PT, R7, 0x4, RZ ;  /* 0x0000000407077810 */ /* 0x000fe20007ffe0ff */
[----:B---3--:R-:W-:-:S04]  /*06f0*/  FFMA R5, R5, R18, R10 ;  /* 0x0000001205057223 */ /* 0x008fc8000000000a */
[----:B--2---:R-:W-:-:S04]  /*0700*/  FFMA R2, R2, R16, R5 ;  /* 0x0000001002027223 */ /* 0x004fc80000000005 */
[----:B----4-:R-:W-:-:S04]  /*0710*/  FFMA R2, R11, R14, R2 ;  /* 0x0000000e0b027223 */ /* 0x010fc80000000002 */
[----:B-----5:R-:W-:-:S07]  /*0720*/  FFMA R10, R21, R8, R2 ;  /* 0x00000008150a7223 */ /* 0x020fce0000000002 */
.L_x_3:
[----:B------:R-:W-:Y:S05]  /*0730*/  @!P1 BRA `(.L_x_2) ;  /* 0x00000000006c9947 */ /* 0x000fea0003800000 */
[----:B------:R-:W-:Y:S02]  /*0740*/  ISETP.NE.AND P0, PT, R6, 0x1, PT ;  /* 0x000000010600780c */ /* 0x000fe40003f05270 */
[----:B------:R-:W-:-:S04]  /*0750*/  LOP3.LUT R2, R0, 0x1, RZ, 0xc0, !PT ;  /* 0x0000000100027812 */ /* 0x000fc800078ec0ff */
[----:B------:R-:W-:-:S07]  /*0760*/  ISETP.NE.U32.AND P1, PT, R2, 0x1, PT ;  /* 0x000000010200780c */ /* 0x000fce0003f25070 */
[----:B------:R-:W1:Y:S01]  /*0770*/  @P0 LDC.64 R18, c[0x0][0x390] ;  /* 0x0000e400ff120b82 */ /* 0x000e620000000a00 */
[CC--:B------:R-:W-:Y:S01]  /*0780*/  @P0 IMAD R17, R7.reuse, R0.reuse, R3 ;  /* 0x0000000007110224 */ /* 0x0c0fe200078e0203 */
[----:B------:R-:W-:Y:S02]  /*0790*/  @P0 IADD3 R5, PT, PT, R4, R7, RZ ;  /* 0x0000000704050210 */ /* 0x000fe40007ffe0ff */
[----:B------:R-:W-:Y:S02]  /*07a0*/  @P0 IADD3 R7, PT, PT, R7, 0x2, RZ ;  /* 0x0000000207070810 */ /* 0x000fe40007ffe0ff */
[C---:B------:R-:W-:Y:S02]  /*07b0*/  @P0 IADD3 R11, PT, PT, R17.reuse, R0, RZ ;  /* 0x00000000110b0210 */ /* 0x040fe40007ffe0ff */
[----:B------:R-:W2:Y:S08]  /*07c0*/  @P0 LDC.64 R8, c[0x0][0x388] ;  /* 0x0000e200ff080b82 */ /* 0x000eb00000000a00 */
[----:B------:R-:W3:Y:S08]  /*07d0*/  @!P1 LDC.64 R14, c[0x0][0x388] ;  /* 0x0000e200ff0e9b82 */ /* 0x000ef00000000a00 */
[----:B------:R-:W4:Y:S01]  /*07e0*/  @!P1 LDC.64 R12, c[0x0][0x390] ;  /* 0x0000e400ff0c9b82 */ /* 0x000f220000000a00 */
[----:B-1----:R-:W-:-:S04]  /*07f0*/  @P0 IMAD.WIDE.U32 R16, R17, 0x4, R18 ;  /* 0x0000000411100825 */ /* 0x002fc800078e0012 */
[----:B------:R-:W-:Y:S02]  /*0800*/  @P0 IMAD.WIDE.U32 R18, R11, 0x4, R18 ;  /* 0x000000040b120825 */ /* 0x000fe400078e0012 */
[----:B0-----:R-:W5:Y:S02]  /*0810*/  @P0 LDG.E R16, desc[UR8][R16.64] ;  /* 0x0000000810100981 */ /* 0x001f64000c1e1900 */
[----:B--2---:R-:W-:Y:S01]  /*0820*/  @P0 IMAD.WIDE R8, R5, 0x4, R8 ;  /* 0x0000000405080825 */ /* 0x004fe200078e0208 */
[----:B------:R-:W-:Y:S01]  /*0830*/  @!P1 IADD3 R5, PT, PT, R4, R7, RZ ;  /* 0x0000000704059210 */ /* 0x000fe20007ffe0ff */
[----:B------:R-:W2:Y:S02]  /*0840*/  @P0 LDG.E R18, desc[UR8][R18.64] ;  /* 0x0000000812120981 */ /* 0x000ea4000c1e1900 */
[----:B------:R-:W-:Y:S02]  /*0850*/  @!P1 IMAD R7, R7, R0, R3 ;  /* 0x0000000007079224 */ /* 0x000fe400078e0203 */
[----:B------:R-:W5:Y:S01]  /*0860*/  @P0 LDG.E R11, desc[UR8][R8.64] ;  /* 0x00000008080b0981 */ /* 0x000f62000c1e1900 */
[----:B---3--:R-:W-:-:S03]  /*0870*/  @!P1 IMAD.WIDE R14, R5, 0x4, R14 ;  /* 0x00000004050e9825 */ /* 0x008fc600078e020e */
[----:B------:R-:W2:Y:S04]  /*0880*/  @P0 LDG.E R0, desc[UR8][R8.64+0x4] ;  /* 0x0000040808000981 */ /* 0x000ea8000c1e1900 */
[----:B------:R-:W3:Y:S01]  /*0890*/  @!P1 LDG.E R15, desc[UR8][R14.64] ;  /* 0x000000080e0f9981 */ /* 0x000ee2000c1e1900 */
[----:B----4-:R-:W-:-:S06]  /*08a0*/  @!P1 IMAD.WIDE.U32 R12, R7, 0x4, R12 ;  /* 0x00000004070c9825 */ /* 0x010fcc00078e000c */
[----:B------:R-:W3:Y:S01]  /*08b0*/  @!P1 LDG.E R12, desc[UR8][R12.64] ;  /* 0x000000080c0c9981 */ /* 0x000ee2000c1e1900 */
[----:B-----5:R-:W-:-:S04]  /*08c0*/  @P0 FFMA R11, R11, R16, R10 ;  /* 0x000000100b0b0223 */ /* 0x020fc8000000000a */
[----:B--2---:R-:W-:-:S04]  /*08d0*/  @P0 FFMA R10, R0, R18, R11 ;  /* 0x00000012000a0223 */ /* 0x004fc8000000000b */
[----:B---3--:R-:W-:-:S07]  /*08e0*/  @!P1 FFMA R10, R15, R12, R10 ;  /* 0x0000000c0f0a9223 */ /* 0x008fce000000000a */
.L_x_2:
[----:B------:R-:W1:Y:S01]  /*08f0*/  LDC.64 R6, c[0x0][0x380] ;  /* 0x0000e000ff067b82 */ /* 0x000e620000000a00 */
[----:B------:R-:W-:-:S05]  /*0900*/  IADD3 R3, PT, PT, R3, R4, RZ ;  /* 0x0000000403037210 */ /* 0x000fca0007ffe0ff */
[----:B-1----:R-:W-:-:S05]  /*0910*/  IMAD.WIDE R2, R3, 0x4, R6 ;  /* 0x0000000403027825 */ /* 0x002fca00078e0206 */
[----:B0-----:R-:W-:Y:S01]  /*0920*/  STG.E desc[UR8][R2.64], R10 ;  /* 0x0000000a02007986 */ /* 0x001fe2000c101908 */
[----:B------:R-:W-:Y:S05]  /*0930*/  EXIT ;  /* 0x000000000000794d */ /* 0x000fea0003800000 */
.L_x_4:
[----:B------:R-:W-:-:S00]  /*0940*/  BRA `(.L_x_4) ;  /* 0xfffffffc00fc7947 */ /* 0x000fc0000383ffff */
[----:B------:R-:W-:-:S00]  /*0950*/  NOP ;  /* 0x0000000000007918 */ /* 0x000fc00000000000 */
        /* <DEDUP_REMOVED lines=10> */
.L_x_5:


//--------------------- .nv.shared.reserved.0     --------------------------
	.section	.nv.shared.reserved.0,"aw",@nobits
	.weak		__nv_reservedSMEM_offset_0_alias
	.size		__nv_reservedSMEM_offset_0_alias, 0, 64
	.other		__nv_reservedSMEM_offset_0_alias,@"STO_CUDA_RESERVED_SHARED STV_DEFAULT"
__nv_reservedSMEM_offset_0_alias:
	.zero		0
	.zero		64


//--------------------- .nv.constant0._Z7multmatPfS_S_i --------------------------
	.section	.nv.constant0._Z7multmatPfS_S_i,"a",@progbits
	.sectionflags	@""
	.align	4
.nv.constant0._Z7multmatPfS_S_i:
	.zero		924


//--------------------- SYMBOLS --------------------------

	.type		.nv.reservedSmem.offset0,@object
	.size		.nv.reservedSmem.offset0,0x4
